	.headerflags	@"EF_CUDA_TEXMODE_UNIFIED EF_CUDA_64BIT_ADDRESS EF_CUDA_ACCELERATORS EF_CUDA_SM90 EF_CUDA_VIRTUAL_SM(EF_CUDA_SM90)"
	.elftype	@"ET_EXEC"


//--------------------- .nv.info                  --------------------------
	.section	.nv.info,"",@"SHT_CUDA_INFO"
	.align	4


	//----- nvinfo : EIATTR_REGCOUNT
	.align		4
        /*0000*/ 	.byte	0x04, 0x2f
        /*0002*/ 	.short	(.L_1 - .L_0)
	.align		4
.L_0:
        /*0004*/ 	.word	index@(triton_poi_fused_add_mul_sigmoid_7)
        /*0008*/ 	.word	0x00000030


	//----- nvinfo : EIATTR_MIN_STACK_SIZE
	.align		4
.L_1:
        /*000c*/ 	.byte	0x04, 0x12
        /*000e*/ 	.short	(.L_3 - .L_2)
	.align		4
.L_2:
        /*0010*/ 	.word	index@(triton_poi_fused_add_mul_sigmoid_7)
        /*0014*/ 	.word	0x00000000


	//----- nvinfo : EIATTR_FRAME_SIZE
	.align		4
.L_3:
        /*0018*/ 	.byte	0x04, 0x11
        /*001a*/ 	.short	(.L_5 - .L_4)
	.align		4
.L_4:
        /*001c*/ 	.word	index@(triton_poi_fused_add_mul_sigmoid_7)
        /*0020*/ 	.word	0x00000000


	//----- nvinfo : EIATTR_MIN_STACK_SIZE
	.align		4
.L_5:
        /*0024*/ 	.byte	0x04, 0x12
        /*0026*/ 	.short	(.L_7 - .L_6)
	.align		4
.L_6:
        /*0028*/ 	.word	index@(triton_poi_fused_add_mul_sigmoid_7)
        /*002c*/ 	.word	0x00000000
.L_7:


//--------------------- .nv.info.triton_poi_fused_add_mul_sigmoid_7 --------------------------
	.section	.nv.info.triton_poi_fused_add_mul_sigmoid_7,"",@"SHT_CUDA_INFO"
	.sectionflags	@""
	.align	4


	//----- nvinfo : EIATTR_CUDA_API_VERSION
	.align		4
        /*0000*/ 	.byte	0x04, 0x37
        /*0002*/ 	.short	(.L_9 - .L_8)
.L_8:
        /*0004*/ 	.word	0x0000007c


	//----- nvinfo : EIATTR_KPARAM_INFO
	.align		4
.L_9:
        /*0008*/ 	.byte	0x04, 0x17
        /*000a*/ 	.short	(.L_11 - .L_10)
.L_10:
        /*000c*/ 	.word	0x00000000
        /*0010*/ 	.short	0x0005
        /*0012*/ 	.short	0x0024
        /*0014*/ 	.byte	0x00, 0xf0, 0x11, 0x00


	//----- nvinfo : EIATTR_KPARAM_INFO
	.align		4
.L_11:
        /*0018*/ 	.byte	0x04, 0x17
        /*001a*/ 	.short	(.L_13 - .L_12)
.L_12:
        /*001c*/ 	.word	0x00000000
        /*0020*/ 	.short	0x0004
        /*0022*/ 	.short	0x0020
        /*0024*/ 	.byte	0x00, 0xf0, 0x11, 0x00


	//----- nvinfo : EIATTR_KPARAM_INFO
	.align		4
.L_13:
        /*0028*/ 	.byte	0x04, 0x17
        /*002a*/ 	.short	(.L_15 - .L_14)
.L_14:
        /*002c*/ 	.word	0x00000000
        /*0030*/ 	.short	0x0003
        /*0032*/ 	.short	0x0018
        /*0034*/ 	.byte	0x00, 0xf4, 0x21, 0x00


	//----- nvinfo : EIATTR_KPARAM_INFO
	.align		4
.L_15:
        /*0038*/ 	.byte	0x04, 0x17
        /*003a*/ 	.short	(.L_17 - .L_16)
.L_16:
        /*003c*/ 	.word	0x00000000
        /*0040*/ 	.short	0x0002
        /*0042*/ 	.short	0x0010
        /*0044*/ 	.byte	0x00, 0xf4, 0x21, 0x00


	//----- nvinfo : EIATTR_KPARAM_INFO
	.align		4
.L_17:
        /*0048*/ 	.byte	0x04, 0x17
        /*004a*/ 	.short	(.L_19 - .L_18)
.L_18:
        /*004c*/ 	.word	0x00000000
        /*0050*/ 	.short	0x0001
        /*0052*/ 	.short	0x0008
        /*0054*/ 	.byte	0x00, 0xf4, 0x21, 0x00


	//----- nvinfo : EIATTR_KPARAM_INFO
	.align		4
.L_19:
        /*0058*/ 	.byte	0x04, 0x17
        /*005a*/ 	.short	(.L_21 - .L_20)
.L_20:
        /*005c*/ 	.word	0x00000000
        /*0060*/ 	.short	0x0000
        /*0062*/ 	.short	0x0000
        /*0064*/ 	.byte	0x00, 0xf4, 0x21, 0x00


	//----- nvinfo : EIATTR_SPARSE_MMA_MASK
	.align		4
.L_21:
        /*0068*/ 	.byte	0x03, 0x50
        /*006a*/ 	.short	0x0000


	//----- nvinfo : EIATTR_MAXREG_COUNT
	.align		4
        /*006c*/ 	.byte	0x03, 0x1b
        /*006e*/ 	.short	0x00ff


	//----- nvinfo : EIATTR_EXIT_INSTR_OFFSETS
	.align		4
        /*0070*/ 	.byte	0x04, 0x1c
        /*0072*/ 	.short	(.L_23 - .L_22)


	//   ....[0]....
.L_22:
        /*0074*/ 	.word	0x00000da0


	//   ....[1]....
        /*0078*/ 	.word	0x00000e00


	//----- nvinfo : EIATTR_REQNTID
	.align		4
.L_23:
        /*007c*/ 	.byte	0x04, 0x10
        /*007e*/ 	.short	(.L_25 - .L_24)
.L_24:
        /*0080*/ 	.word	0x00000100
        /*0084*/ 	.word	0x00000001
        /*0088*/ 	.word	0x00000001


	//----- nvinfo : EIATTR_CBANK_PARAM_SIZE
	.align		4
.L_25:
        /*008c*/ 	.byte	0x03, 0x19
        /*008e*/ 	.short	0x0028


	//----- nvinfo : EIATTR_PARAM_CBANK
	.align		4
        /*0090*/ 	.byte	0x04, 0x0a
        /*0092*/ 	.short	(.L_27 - .L_26)
	.align		4
.L_26:
        /*0094*/ 	.word	index@(.nv.constant0.triton_poi_fused_add_mul_sigmoid_7)
        /*0098*/ 	.short	0x0210
        /*009a*/ 	.short	0x0028


	//----- nvinfo : EIATTR_SW_WAR
	.align		4
.L_27:
        /*009c*/ 	.byte	0x04, 0x36
        /*009e*/ 	.short	(.L_29 - .L_28)
.L_28:
        /*00a0*/ 	.word	0x00000008
.L_29:


//--------------------- .nv.callgraph             --------------------------
	.section	.nv.callgraph,"",@"SHT_CUDA_CALLGRAPH"
	.align	4
	.sectionentsize	8
	.align		4
        /*0000*/ 	.word	0x00000000
	.align		4
        /*0004*/ 	.word	0xffffffff
	.align		4
        /*0008*/ 	.word	0x00000000
	.align		4
        /*000c*/ 	.word	0xfffffffe
	.align		4
        /*0010*/ 	.word	0x00000000
	.align		4
        /*0014*/ 	.word	0xfffffffd
	.align		4
        /*0018*/ 	.word	0x00000000
	.align		4
        /*001c*/ 	.word	0xfffffffc


//--------------------- .text.triton_poi_fused_add_mul_sigmoid_7 --------------------------
	.section	.text.triton_poi_fused_add_mul_sigmoid_7,"ax",@progbits
	.sectionflags	@"SHF_BARRIERS=1"
	.align	128
        .global         triton_poi_fused_add_mul_sigmoid_7
        .type           triton_poi_fused_add_mul_sigmoid_7,@function
        .size           triton_poi_fused_add_mul_sigmoid_7,(.L_x_1 - triton_poi_fused_add_mul_sigmoid_7)
        .other          triton_poi_fused_add_mul_sigmoid_7,@"STO_CUDA_ENTRY STV_DEFAULT"
triton_poi_fused_add_mul_sigmoid_7:
.text.triton_poi_fused_add_mul_sigmoid_7:
[----:B------:R-:W0:Y:S01]  /*0000*/  LDC R1, c[0x0][0x28] ;  /* 0x00000a00ff017b82 */ /* 0x000e220000000800 */
[----:B------:R-:W1:Y:S07]  /*0010*/  S2R R40, SR_CTAID.Y ;  /* 0x0000000000287919 */ /* 0x000e6e0000002600 */
[----:B------:R-:W2:Y:S01]  /*0020*/  LDC.64 R4, c[0x0][0x210] ;  /* 0x00008400ff047b82 */ /* 0x000ea20000000a00 */
[----:B------:R-:W-:Y:S01]  /*0030*/  ULDC.64 UR6, c[0x0][0x208] ;  /* 0x0000820000067ab9 */ /* 0x000fe20000000a00 */
[----:B------:R-:W1:Y:S01]  /*0040*/  S2R R41, SR_TID.X ;  /* 0x0000000000297919 */ /* 0x000e620000002100 */
[----:B------:R-:W3:Y:S05]  /*0050*/  S2R R0, SR_CTAID.X ;  /* 0x0000000000007919 */ /* 0x000eea0000002500 */
[----:B------:R-:W4:Y:S01]  /*0060*/  LDC.64 R44, c[0x0][0x218] ;  /* 0x00008600ff2c7b82 */ /* 0x000f220000000a00 */
[----:B-1----:R-:W-:-:S05]  /*0070*/  PRMT R3, R41, 0x6540, R40 ;  /* 0x0000654029037816 */ /* 0x002fca0000000028 */
[----:B--2---:R-:W-:Y:S01]  /*0080*/  IMAD.WIDE R4, R3, 0x4, R4 ;  /* 0x0000000403047825 */ /* 0x004fe200078e0204 */
[----:B------:R-:W-:Y:S01]  /*0090*/  SHF.R.U32.HI R43, RZ, 0x2, R41 ;  /* 0x00000002ff2b7819 */ /* 0x000fe20000011629 */
[----:B------:R-:W1:Y:S03]  /*00a0*/  LDC.64 R2, c[0x0][0x220] ;  /* 0x00008800ff027b82 */ /* 0x000e660000000a00 */
[----:B------:R2:W5:Y:S01]  /*00b0*/  LDG.E.EL R42, desc[UR6][R4.64] ;  /* 0x00000006042a7981 */ /* 0x000562000c2e1900 */
[----:B---3--:R-:W-:Y:S01]  /*00c0*/  IMAD.SHL.U32 R0, R0, 0x10, RZ ;  /* 0x0000001000007824 */ /* 0x008fe200078e00ff */
[----:B------:R-:W-:Y:S01]  /*00d0*/  SHF.R.S32.HI R38, RZ, 0x17, R40 ;  /* 0x00000017ff267819 */ /* 0x000fe20000011428 */
[----:B------:R-:W-:Y:S01]  /*00e0*/  IMAD.SHL.U32 R39, R41, 0x4, RZ ;  /* 0x0000000429277824 */ /* 0x000fe200078e00ff */
[----:B------:R-:W-:Y:S02]  /*00f0*/  SGXT.U32 R43, R43, 0x6 ;  /* 0x000000062b2b781a */ /* 0x000fe40000000000 */
[----:B------:R-:W-:-:S02]  /*0100*/  CS2R R10, SRZ ;  /* 0x00000000000a7805 */ /* 0x000fc4000001ff00 */
[----:B------:R-:W-:Y:S02]  /*0110*/  SGXT R38, R38, 0x1 ;  /* 0x000000012626781a */ /* 0x000fe40000000200 */
[----:B------:R-:W-:Y:S02]  /*0120*/  PRMT R7, R43, 0x6540, R40 ;  /* 0x000065402b077816 */ /* 0x000fe40000000028 */
[----:B------:R-:W-:Y:S02]  /*0130*/  LOP3.LUT R30, R0, 0xc, R39, 0xf8, !PT ;  /* 0x0000000c001e7812 */ /* 0x000fe400078ef827 */
[----:B--2---:R-:W-:Y:S02]  /*0140*/  CS2R R4, SRZ ;  /* 0x0000000000047805 */ /* 0x004fe4000001ff00 */
[----:B------:R-:W-:Y:S02]  /*0150*/  LEA.HI R6, R38, R7, RZ, 0xc ;  /* 0x0000000726067211 */ /* 0x000fe400078f60ff */
[----:B------:R-:W-:Y:S01]  /*0160*/  ISETP.GE.AND P0, PT, R30, 0x200, PT ;  /* 0x000002001e00780c */ /* 0x000fe20003f06270 */
[----:B------:R-:W-:Y:S01]  /*0170*/  IMAD R19, R7, 0x200, R30 ;  /* 0x0000020007137824 */ /* 0x000fe200078e021e */
[----:B------:R-:W-:-:S02]  /*0180*/  SHF.R.S32.HI R9, RZ, 0xc, R6 ;  /* 0x0000000cff097819 */ /* 0x000fc40000011406 */
[----:B------:R-:W-:Y:S01]  /*0190*/  CS2R R6, SRZ ;  /* 0x0000000000067805 */ /* 0x000fe2000001ff00 */
[----:B----4-:R-:W-:-:S04]  /*01a0*/  IMAD.WIDE R18, R19, 0x4, R44 ;  /* 0x0000000413127825 */ /* 0x010fc800078e022c */
[----:B------:R-:W-:Y:S01]  /*01b0*/  IMAD R21, R9, 0x200, R30 ;  /* 0x0000020009157824 */ /* 0x000fe200078e021e */
[----:B------:R-:W-:-:S03]  /*01c0*/  CS2R R8, SRZ ;  /* 0x0000000000087805 */ /* 0x000fc6000001ff00 */
[----:B-1----:R-:W-:Y:S01]  /*01d0*/  IMAD.WIDE R20, R21, 0x4, R2 ;  /* 0x0000000415147825 */ /* 0x002fe200078e0202 */
[----:B------:R1:W2:Y:S04]  /*01e0*/  @!P0 LDG.E.EL.128 R4, desc[UR6][R18.64] ;  /* 0x0000000612048981 */ /* 0x0002a8000c2e1d00 */
[----:B------:R3:W4:Y:S01]  /*01f0*/  @!P0 LDG.E.EL.128 R8, desc[UR6][R20.64] ;  /* 0x0000000614088981 */ /* 0x000722000c2e1d00 */
[----:B------:R-:W-:Y:S01]  /*0200*/  IMAD.SHL.U32 R22, R40, 0x100, RZ ;  /* 0x0000010028167824 */ /* 0x000fe200078e00ff */
[----:B------:R-:W-:Y:S02]  /*0210*/  CS2R R12, SRZ ;  /* 0x00000000000c7805 */ /* 0x000fe4000001ff00 */
[----:B------:R-:W-:Y:S02]  /*0220*/  CS2R R14, SRZ ;  /* 0x00000000000e7805 */ /* 0x000fe4000001ff00 */
[----:B------:R-:W-:-:S02]  /*0230*/  CS2R R16, SRZ ;  /* 0x0000000000107805 */ /* 0x000fc4000001ff00 */
[----:B------:R-:W-:Y:S02]  /*0240*/  LOP3.LUT R23, R22, 0x40, R43, 0xfe, !PT ;  /* 0x0000004016177812 */ /* 0x000fe400078efe2b */
[----:B------:R-:W-:Y:S02]  /*0250*/  LOP3.LUT R25, R22, 0x80, R43, 0xfe, !PT ;  /* 0x0000008016197812 */ /* 0x000fe400078efe2b */
[----:B------:R-:W-:Y:S01]  /*0260*/  LEA.HI R24, R38, R23, RZ, 0xc ;  /* 0x0000001726187211 */ /* 0x000fe200078f60ff */
[--C-:B------:R-:W-:Y:S01]  /*0270*/  IMAD R33, R23, 0x200, R30.reuse ;  /* 0x0000020017217824 */ /* 0x100fe200078e021e */
[----:B------:R-:W-:Y:S01]  /*0280*/  LOP3.LUT R27, R22, 0xc0, R43, 0xfe, !PT ;  /* 0x000000c0161b7812 */ /* 0x000fe200078efe2b */
[----:B------:R-:W-:Y:S01]  /*0290*/  IMAD R35, R25, 0x200, R30 ;  /* 0x0000020019237824 */ /* 0x000fe200078e021e */
[----:B-1----:R-:W-:Y:S01]  /*02a0*/  SHF.R.S32.HI R19, RZ, 0xc, R24 ;  /* 0x0000000cff137819 */ /* 0x002fe20000011418 */
[----:B------:R-:W-:-:S04]  /*02b0*/  IMAD.WIDE R32, R33, 0x4, R44 ;  /* 0x0000000421207825 */ /* 0x000fc800078e022c */
[----:B------:R-:W-:Y:S01]  /*02c0*/  IMAD R29, R19, 0x200, R30 ;  /* 0x00000200131d7824 */ /* 0x000fe200078e021e */
[----:B------:R-:W-:Y:S01]  /*02d0*/  CS2R R18, SRZ ;  /* 0x0000000000127805 */ /* 0x000fe2000001ff00 */
[----:B------:R-:W2:Y:S01]  /*02e0*/  @!P0 LDG.E.EL.128 R12, desc[UR6][R32.64] ;  /* 0x00000006200c8981 */ /* 0x000ea2000c2e1d00 */
[----:B------:R-:W-:Y:S01]  /*02f0*/  LEA.HI R31, R38, R25, RZ, 0xc ;  /* 0x00000019261f7211 */ /* 0x000fe200078f60ff */
[----:B------:R-:W-:-:S04]  /*0300*/  IMAD.WIDE R28, R29, 0x4, R2 ;  /* 0x000000041d1c7825 */ /* 0x000fc800078e0202 */
[----:B---3--:R-:W-:Y:S01]  /*0310*/  IMAD R21, R27, 0x200, R30 ;  /* 0x000002001b157824 */ /* 0x008fe200078e021e */
[----:B------:R1:W3:Y:S01]  /*0320*/  @!P0 LDG.E.EL.128 R16, desc[UR6][R28.64] ;  /* 0x000000061c108981 */ /* 0x0002e2000c2e1d00 */
[----:B------:R-:W-:Y:S02]  /*0330*/  LEA.HI R27, R38, R27, RZ, 0xc ;  /* 0x0000001b261b7211 */ /* 0x000fe400078f60ff */
[----:B------:R-:W-:Y:S01]  /*0340*/  SHF.R.S32.HI R31, RZ, 0xc, R31 ;  /* 0x0000000cff1f7819 */ /* 0x000fe2000001141f */
[----:B------:R-:W-:Y:S01]  /*0350*/  IMAD.WIDE R34, R35, 0x4, R44 ;  /* 0x0000000423227825 */ /* 0x000fe200078e022c */
[----:B------:R-:W-:-:S03]  /*0360*/  CS2R R22, SRZ ;  /* 0x0000000000167805 */ /* 0x000fc6000001ff00 */
[----:B------:R-:W-:Y:S01]  /*0370*/  IMAD.WIDE R44, R21, 0x4, R44 ;  /* 0x00000004152c7825 */ /* 0x000fe200078e022c */
[----:B-1----:R-:W-:Y:S02]  /*0380*/  SHF.R.S32.HI R29, RZ, 0xc, R27 ;  /* 0x0000000cff1d7819 */ /* 0x002fe4000001141b */
[----:B------:R-:W-:Y:S01]  /*0390*/  CS2R R20, SRZ ;  /* 0x0000000000147805 */ /* 0x000fe2000001ff00 */
[--C-:B------:R-:W-:Y:S01]  /*03a0*/  IMAD R37, R31, 0x200, R30.reuse ;  /* 0x000002001f257824 */ /* 0x100fe200078e021e */
[----:B------:R-:W-:Y:S02]  /*03b0*/  CS2R R24, SRZ ;  /* 0x0000000000187805 */ /* 0x000fe4000001ff00 */
[----:B------:R-:W-:Y:S01]  /*03c0*/  CS2R R26, SRZ ;  /* 0x00000000001a7805 */ /* 0x000fe2000001ff00 */
[----:B------:R-:W-:Y:S01]  /*03d0*/  IMAD R33, R29, 0x200, R30 ;  /* 0x000002001d217824 */ /* 0x000fe200078e021e */
[----:B------:R-:W-:Y:S02]  /*03e0*/  CS2R R28, SRZ ;  /* 0x00000000001c7805 */ /* 0x000fe4000001ff00 */
[----:B------:R-:W-:Y:S01]  /*03f0*/  CS2R R30, SRZ ;  /* 0x00000000001e7805 */ /* 0x000fe2000001ff00 */
[--C-:B------:R-:W-:Y:S01]  /*0400*/  IMAD.WIDE R36, R37, 0x4, R2.reuse ;  /* 0x0000000425247825 */ /* 0x100fe200078e0202 */
[----:B------:R1:W2:Y:S03]  /*0410*/  @!P0 LDG.E.EL.128 R20, desc[UR6][R34.64] ;  /* 0x0000000622148981 */ /* 0x0002a6000c2e1d00 */
[----:B------:R-:W-:Y:S01]  /*0420*/  IMAD.WIDE R2, R33, 0x4, R2 ;  /* 0x0000000421027825 */ /* 0x000fe200078e0202 */
[----:B------:R-:W-:Y:S01]  /*0430*/  CS2R R32, SRZ ;  /* 0x0000000000207805 */ /* 0x000fe2000001ff00 */
[----:B------:R-:W2:Y:S04]  /*0440*/  @!P0 LDG.E.EL.128 R24, desc[UR6][R44.64] ;  /* 0x000000062c188981 */ /* 0x000ea8000c2e1d00 */
[----:B------:R1:W2:Y:S02]  /*0450*/  @!P0 LDG.E.EL.128 R28, desc[UR6][R36.64] ;  /* 0x00000006241c8981 */ /* 0x0002a4000c2e1d00 */
[----:B-1----:R-:W-:-:S06]  /*0460*/  CS2R R34, SRZ ;  /* 0x0000000000227805 */ /* 0x002fcc000001ff00 */
[----:B------:R1:W2:Y:S01]  /*0470*/  @!P0 LDG.E.EL.128 R32, desc[UR6][R2.64] ;  /* 0x0000000602208981 */ /* 0x0002a2000c2e1d00 */
[----:B------:R-:W1:Y:S01]  /*0480*/  S2UR UR5, SR_CgaCtaId ;  /* 0x00000000000579c3 */ /* 0x000e620000008800 */
[----:B------:R-:W-:Y:S01]  /*0490*/  UMOV UR4, 0x400 ;  /* 0x0000040000047882 */ /* 0x000fe20000000000 */
[----:B0-----:R-:W-:Y:S01]  /*04a0*/  LOP3.LUT R37, R41, 0xff, RZ, 0xc0, !PT ;  /* 0x000000ff29257812 */ /* 0x001fe200078ec0ff */
[----:B-1----:R-:W-:Y:S01]  /*04b0*/  IMAD.MOV.U32 R3, RZ, RZ, 0x3e800000 ;  /* 0x3e800000ff037424 */ /* 0x002fe200078e00ff */
[----:B------:R-:W-:-:S06]  /*04c0*/  UPRMT UR4, UR5, 0x654, UR4 ;  /* 0x0000065405047896 */ /* 0x000fcc0008000004 */
[----:B------:R-:W-:Y:S02]  /*04d0*/  LEA R37, R37, UR4, 0x3 ;  /* 0x0000000425257c11 */ /* 0x000fe4000f8e18ff */
[----:B------:R-:W-:-:S04]  /*04e0*/  LOP3.LUT R2, R43, 0x40, RZ, 0xfc, !PT ;  /* 0x000000402b027812 */ /* 0x000fc800078efcff */
[----:B------:R-:W-:Y:S01]  /*04f0*/  LEA R2, R2, UR4, 0x3 ;  /* 0x0000000402027c11 */ /* 0x000fe2000f8e18ff */
[----:B-----5:R-:W-:-:S04]  /*0500*/  FADD R42, RZ, -R42 ;  /* 0x8000002aff2a7221 */ /* 0x020fc80000000000 */
[----:B------:R-:W-:-:S05]  /*0510*/  FMUL R42, R42, 1.4426950216293334961 ;  /* 0x3fb8aa3b2a2a7820 */ /* 0x000fca0000400000 */
[----:B------:R-:W-:-:S13]  /*0520*/  FSETP.GEU.AND P0, PT, R42, -126, PT ;  /* 0xc2fc00002a00780b */ /* 0x000fda0003f0e000 */
[----:B------:R-:W-:-:S04]  /*0530*/  @!P0 FMUL R42, R42, 0.5 ;  /* 0x3f0000002a2a8820 */ /* 0x000fc80000400000 */
[----:B------:R-:W0:Y:S02]  /*0540*/  MUFU.EX2 R44, R42 ;  /* 0x0000002a002c7308 */ /* 0x000e240000000800 */
[----:B0-----:R-:W-:-:S04]  /*0550*/  @!P0 FMUL R44, R44, R44 ;  /* 0x0000002c2c2c8220 */ /* 0x001fc80000400000 */
[----:B------:R-:W-:-:S05]  /*0560*/  FADD R44, R44, 1 ;  /* 0x3f8000002c2c7421 */ /* 0x000fca0000000000 */
[----:B------:R-:W-:-:S13]  /*0570*/  FSETP.GT.AND P0, PT, R44, 8.50705917302346158658e+37, PT ;  /* 0x7e8000002c00780b */ /* 0x000fda0003f04000 */
[----:B------:R-:W-:-:S06]  /*0580*/  @P0 FMUL R44, R44, 0.25 ;  /* 0x3e8000002c2c0820 */ /* 0x000fcc0000400000 */
[----:B------:R-:W0:Y:S01]  /*0590*/  MUFU.RCP R44, R44 ;  /* 0x0000002c002c7308 */ /* 0x000e220000001000 */
[----:B------:R-:W-:-:S05]  /*05a0*/  FSEL R3, R3, 1, P0 ;  /* 0x3f80000003037808 */ /* 0x000fca0000000000 */
[----:B0-----:R-:W-:-:S05]  /*05b0*/  FMUL R36, R44, R3 ;  /* 0x000000032c247220 */ /* 0x001fca0000400000 */
[----:B------:R-:W-:Y:S01]  /*05c0*/  STS [R37], R36 ;  /* 0x0000002425007388 */ /* 0x000fe20000000800 */
[----:B------:R-:W-:Y:S01]  /*05d0*/  BAR.SYNC.DEFER_BLOCKING 0x0 ;  /* 0x0000000000007b1d */ /* 0x000fe20000010000 */
[----:B------:R-:W-:-:S06]  /*05e0*/  LEA R3, R43, UR4, 0x3 ;  /* 0x000000042b037c11 */ /* 0x000fcc000f8e18ff */
[----:B------:R-:W2:Y:S04]  /*05f0*/  LDS R3, [R3] ;  /* 0x0000000003037984 */ /* 0x000ea80000000800 */
[----:B------:R-:W0:Y:S01]  /*0600*/  LDS R2, [R2] ;  /* 0x0000000002027984 */ /* 0x000e220000000800 */
[----:B--2---:R-:W-:-:S04]  /*0610*/  FMUL R45, R3, R4 ;  /* 0x00000004032d7220 */ /* 0x004fc80000400000 */
[----:B----4-:R-:W-:Y:S01]  /*0620*/  FFMA R8, R8, R4, R45 ;  /* 0x0000000408087223 */ /* 0x010fe2000000002d */
[----:B------:R-:W-:-:S04]  /*0630*/  FMUL R4, R3, R5 ;  /* 0x0000000503047220 */ /* 0x000fc80000400000 */
[----:B------:R-:W-:Y:S01]  /*0640*/  FFMA R9, R9, R5, R4 ;  /* 0x0000000509097223 */ /* 0x000fe20000000004 */
[-C--:B------:R-:W-:Y:S01]  /*0650*/  FMUL R5, R3, R6.reuse ;  /* 0x0000000603057220 */ /* 0x080fe20000400000 */
[----:B------:R-:W1:Y:S03]  /*0660*/  S2R R4, SR_TID.X ;  /* 0x0000000000047919 */ /* 0x000e660000002100 */
[----:B------:R-:W-:Y:S01]  /*0670*/  FFMA R10, R10, R6, R5 ;  /* 0x000000060a0a7223 */ /* 0x000fe20000000005 */
[C---:B------:R-:W-:Y:S02]  /*0680*/  LOP3.LUT R5, R43.reuse, 0x80, RZ, 0xfc, !PT ;  /* 0x000000802b057812 */ /* 0x040fe400078efcff */
[----:B------:R-:W-:Y:S02]  /*0690*/  LOP3.LUT R6, R43, 0xc0, RZ, 0xfc, !PT ;  /* 0x000000c02b067812 */ /* 0x000fe400078efcff */
[----:B------:R-:W-:-:S02]  /*06a0*/  LEA R5, R5, UR4, 0x3 ;  /* 0x0000000405057c11 */ /* 0x000fc4000f8e18ff */
[----:B------:R-:W-:-:S04]  /*06b0*/  LEA R6, R6, UR4, 0x3 ;  /* 0x0000000406067c11 */ /* 0x000fc8000f8e18ff */
[----:B------:R-:W2:Y:S04]  /*06c0*/  LDS R5, [R5] ;  /* 0x0000000005057984 */ /* 0x000ea80000000800 */
[----:B------:R-:W4:Y:S01]  /*06d0*/  LDS R6, [R6] ;  /* 0x0000000006067984 */ /* 0x000f220000000800 */
[----:B------:R-:W-:Y:S01]  /*06e0*/  FMUL R36, R3, R7 ;  /* 0x0000000703247220 */ /* 0x000fe20000400000 */
[----:B0-----:R-:W-:-:S04]  /*06f0*/  FMUL R3, R2, R12 ;  /* 0x0000000c02037220 */ /* 0x001fc80000400000 */
[----:B---3--:R-:W-:Y:S01]  /*0700*/  FFMA R16, R16, R12, R3 ;  /* 0x0000000c10107223 */ /* 0x008fe20000000003 */
[----:B------:R-:W-:Y:S01]  /*0710*/  FFMA R11, R11, R7, R36 ;  /* 0x000000070b0b7223 */ /* 0x000fe20000000024 */
[CC--:B------:R-:W-:Y:S01]  /*0720*/  FMUL R36, R2.reuse, R13.reuse ;  /* 0x0000000d02247220 */ /* 0x0c0fe20000400000 */
[----:B------:R-:W-:Y:S01]  /*0730*/  FMUL R3, R2, R14 ;  /* 0x0000000e02037220 */ /* 0x000fe20000400000 */
[----:B-1----:R-:W-:Y:S02]  /*0740*/  IMAD.SHL.U32 R12, R4, 0x400, RZ ;  /* 0x00000400040c7824 */ /* 0x002fe400078e00ff */
[----:B------:R-:W-:-:S03]  /*0750*/  FFMA R17, R17, R13, R36 ;  /* 0x0000000d11117223 */ /* 0x000fc60000000024 */
[----:B------:R-:W-:Y:S01]  /*0760*/  LOP3.LUT R12, R12, 0xc00, RZ, 0xc0, !PT ;  /* 0x00000c000c0c7812 */ /* 0x000fe200078ec0ff */
[----:B------:R-:W-:-:S03]  /*0770*/  FFMA R18, R18, R14, R3 ;  /* 0x0000000e12127223 */ /* 0x000fc60000000003 */
[C---:B------:R-:W-:Y:S02]  /*0780*/  LOP3.LUT R7, R12.reuse, 0x100, RZ, 0xfc, !PT ;  /* 0x000001000c077812 */ /* 0x040fe400078efcff */
[C---:B------:R-:W-:Y:S02]  /*0790*/  LOP3.LUT R36, R12.reuse, R43, RZ, 0xfc, !PT ;  /* 0x0000002b0c247212 */ /* 0x040fe400078efcff */
[C---:B------:R-:W-:Y:S02]  /*07a0*/  LEA.HI R3, R12.reuse, UR4, RZ, 0x1c ;  /* 0x000000040c037c11 */ /* 0x040fe4000f8fe0ff */
[C---:B------:R-:W-:Y:S02]  /*07b0*/  LOP3.LUT R13, R12.reuse, 0x200, RZ, 0xfc, !PT ;  /* 0x000002000c0d7812 */ /* 0x040fe400078efcff */
[----:B------:R-:W-:Y:S02]  /*07c0*/  LOP3.LUT R12, R12, 0x300, RZ, 0xfc, !PT ;  /* 0x000003000c0c7812 */ /* 0x000fe400078efcff */
[----:B------:R-:W-:-:S02]  /*07d0*/  LEA.HI R7, R7, UR4, RZ, 0x1c ;  /* 0x0000000407077c11 */ /* 0x000fc4000f8fe0ff */
[----:B------:R-:W-:Y:S02]  /*07e0*/  LEA.HI R13, R13, UR4, RZ, 0x1c ;  /* 0x000000040d0d7c11 */ /* 0x000fe4000f8fe0ff */
[----:B------:R-:W-:Y:S01]  /*07f0*/  LEA.HI R37, R12, UR4, RZ, 0x1c ;  /* 0x000000040c257c11 */ /* 0x000fe2000f8fe0ff */
[-C--:B------:R-:W-:Y:S01]  /*0800*/  FMUL R12, R2, R15.reuse ;  /* 0x0000000f020c7220 */ /* 0x080fe20000400000 */
[C---:B------:R-:W-:Y:S01]  /*0810*/  IMAD R3, R36.reuse, 0x4, R3 ;  /* 0x0000000424037824 */ /* 0x040fe200078e0203 */
[----:B------:R-:W-:Y:S01]  /*0820*/  BAR.SYNC.DEFER_BLOCKING 0x0 ;  /* 0x0000000000007b1d */ /* 0x000fe20000010000 */
[C---:B------:R-:W-:Y:S02]  /*0830*/  IMAD R2, R36.reuse, 0x4, R7 ;  /* 0x0000000424027824 */ /* 0x040fe400078e0207 */
[----:B------:R-:W-:Y:S01]  /*0840*/  FFMA R19, R19, R15, R12 ;  /* 0x0000000f13137223 */ /* 0x000fe2000000000c */
[C---:B------:R-:W-:Y:S02]  /*0850*/  IMAD R7, R36.reuse, 0x4, R13 ;  /* 0x0000000424077824 */ /* 0x040fe400078e020d */
[----:B--2---:R-:W-:Y:S01]  /*0860*/  FMUL R13, R5, R20 ;  /* 0x00000014050d7220 */ /* 0x004fe20000400000 */
[----:B------:R-:W-:-:S02]  /*0870*/  IMAD R36, R36, 0x4, R37 ;  /* 0x0000000424247824 */ /* 0x000fc400078e0225 */
[C---:B------:R-:W-:Y:S01]  /*0880*/  FMUL R12, R5.reuse, R21 ;  /* 0x00000015050c7220 */ /* 0x040fe20000400000 */
[C---:B------:R-:W-:Y:S01]  /*0890*/  FMUL R15, R5.reuse, R22 ;  /* 0x00000016050f7220 */ /* 0x040fe20000400000 */
[----:B------:R-:W-:Y:S01]  /*08a0*/  FMUL R14, R5, R23 ;  /* 0x00000017050e7220 */ /* 0x000fe20000400000 */
[----:B------:R-:W-:Y:S01]  /*08b0*/  FFMA R28, R28, R20, R13 ;  /* 0x000000141c1c7223 */ /* 0x000fe2000000000d */
[----:B------:R-:W-:Y:S01]  /*08c0*/  FFMA R29, R29, R21, R12 ;  /* 0x000000151d1d7223 */ /* 0x000fe2000000000c */
[C---:B----4-:R-:W-:Y:S01]  /*08d0*/  FMUL R5, R6.reuse, R24 ;  /* 0x0000001806057220 */ /* 0x050fe20000400000 */
[----:B------:R-:W-:Y:S01]  /*08e0*/  FMUL R12, R6, R25 ;  /* 0x00000019060c7220 */ /* 0x000fe20000400000 */
[----:B------:R-:W-:Y:S01]  /*08f0*/  FFMA R30, R30, R22, R15 ;  /* 0x000000161e1e7223 */ /* 0x000fe2000000000f */
[C---:B------:R-:W-:Y:S01]  /*0900*/  FMUL R13, R6.reuse, R26 ;  /* 0x0000001a060d7220 */ /* 0x040fe20000400000 */
[----:B------:R-:W-:Y:S01]  /*0910*/  FFMA R31, R31, R23, R14 ;  /* 0x000000171f1f7223 */ /* 0x000fe2000000000e */
[----:B------:R-:W-:Y:S01]  /*0920*/  FMUL R6, R6, R27 ;  /* 0x0000001b06067220 */ /* 0x000fe20000400000 */
[----:B------:R-:W-:Y:S01]  /*0930*/  FFMA R32, R32, R24, R5 ;  /* 0x0000001820207223 */ /* 0x000fe20000000005 */
[----:B------:R0:W-:Y:S04]  /*0940*/  STS [R3], R8 ;  /* 0x0000000803007388 */ /* 0x0001e80000000800 */
[----:B------:R1:W-:Y:S04]  /*0950*/  STS [R2+0x400], R9 ;  /* 0x0004000902007388 */ /* 0x0003e80000000800 */
[----:B------:R-:W-:Y:S04]  /*0960*/  STS [R7+0x800], R10 ;  /* 0x0008000a07007388 */ /* 0x000fe80000000800 */
[----:B------:R-:W-:Y:S04]  /*0970*/  STS [R36+0xc00], R11 ;  /* 0x000c000b24007388 */ /* 0x000fe80000000800 */
[----:B------:R-:W-:Y:S01]  /*0980*/  STS [R3+0x100], R16 ;  /* 0x0001001003007388 */ /* 0x000fe20000000800 */
[----:B------:R-:W-:-:S03]  /*0990*/  FFMA R33, R33, R25, R12 ;  /* 0x0000001921217223 */ /* 0x000fc6000000000c */
[----:B------:R-:W-:Y:S01]  /*09a0*/  STS [R2+0x500], R17 ;  /* 0x0005001102007388 */ /* 0x000fe20000000800 */
[----:B------:R-:W-:-:S03]  /*09b0*/  FFMA R34, R34, R26, R13 ;  /* 0x0000001a22227223 */ /* 0x000fc6000000000d */
[----:B------:R-:W-:Y:S01]  /*09c0*/  STS [R7+0x900], R18 ;  /* 0x0009001207007388 */ /* 0x000fe20000000800 */
[----:B------:R-:W-:-:S03]  /*09d0*/  FFMA R35, R35, R27, R6 ;  /* 0x0000001b23237223 */ /* 0x000fc60000000006 */
[----:B------:R-:W-:Y:S04]  /*09e0*/  STS [R36+0xd00], R19 ;  /* 0x000d001324007388 */ /* 0x000fe80000000800 */
[----:B------:R-:W-:Y:S04]  /*09f0*/  STS [R3+0x200], R28 ;  /* 0x0002001c03007388 */ /* 0x000fe80000000800 */
[----:B------:R-:W-:Y:S04]  /*0a00*/  STS [R2+0x600], R29 ;  /* 0x0006001d02007388 */ /* 0x000fe80000000800 */
[----:B------:R-:W-:Y:S01]  /*0a10*/  STS [R7+0xa00], R30 ;  /* 0x000a001e07007388 */ /* 0x000fe20000000800 */
[----:B------:R-:W-:-:S03]  /*0a20*/  LOP3.LUT R20, R39, 0x3fc, RZ, 0xc0, !PT ;  /* 0x000003fc27147812 */ /* 0x000fc600078ec0ff */
[----:B------:R-:W-:Y:S04]  /*0a30*/  STS [R36+0xe00], R31 ;  /* 0x000e001f24007388 */ /* 0x000fe80000000800 */
[----:B------:R2:W-:Y:S04]  /*0a40*/  STS [R3+0x300], R32 ;  /* 0x0003002003007388 */ /* 0x0005e80000000800 */
[----:B------:R3:W-:Y:S04]  /*0a50*/  STS [R2+0x700], R33 ;  /* 0x0007002102007388 */ /* 0x0007e80000000800 */
[----:B------:R-:W-:Y:S01]  /*0a60*/  STS [R7+0xb00], R34 ;  /* 0x000b002207007388 */ /* 0x000fe20000000800 */
[----:B------:R-:W-:-:S03]  /*0a70*/  LOP3.LUT R5, R20, 0x400, RZ, 0xfc, !PT ;  /* 0x0000040014057812 */ /* 0x000fc600078efcff */
[----:B------:R-:W-:Y:S01]  /*0a80*/  STS [R36+0xf00], R35 ;  /* 0x000f002324007388 */ /* 0x000fe20000000800 */
[----:B------:R-:W-:Y:S02]  /*0a90*/  LOP3.LUT R6, R20, 0x800, RZ, 0xfc, !PT ;  /* 0x0000080014067812 */ /* 0x000fe400078efcff */
[----:B------:R-:W-:Y:S02]  /*0aa0*/  SHF.R.U32.HI R4, RZ, 0x2, R4 ;  /* 0x00000002ff047819 */ /* 0x000fe40000011604 */
[----:B------:R-:W-:Y:S02]  /*0ab0*/  SHF.R.U32.HI R5, RZ, 0x4, R5 ;  /* 0x00000004ff057819 */ /* 0x000fe40000011605 */
[----:B0-----:R-:W-:Y:S02]  /*0ac0*/  SHF.R.U32.HI R8, RZ, 0x4, R6 ;  /* 0x00000004ff087819 */ /* 0x001fe40000011606 */
[----:B------:R-:W-:Y:S02]  /*0ad0*/  LOP3.LUT R4, R4, 0x30, RZ, 0xc0, !PT ;  /* 0x0000003004047812 */ /* 0x000fe400078ec0ff */
[----:B------:R-:W-:-:S02]  /*0ae0*/  LOP3.LUT R6, R5, 0x70, RZ, 0xc0, !PT ;  /* 0x0000007005067812 */ /* 0x000fc400078ec0ff */
[----:B------:R-:W-:Y:S01]  /*0af0*/  LOP3.LUT R8, R8, 0xb0, RZ, 0xc0, !PT ;  /* 0x000000b008087812 */ /* 0x000fe200078ec0ff */
[----:B------:R-:W-:Y:S02]  /*0b00*/  VIADD R5, R4, UR4 ;  /* 0x0000000404057c36 */ /* 0x000fe40008000000 */
[----:B-1----:R-:W-:Y:S02]  /*0b10*/  VIADD R9, R6, UR4 ;  /* 0x0000000406097c36 */ /* 0x002fe40008000000 */
[----:B--2---:R-:W-:Y:S02]  /*0b20*/  VIADD R3, R8, UR4 ;  /* 0x0000000408037c36 */ /* 0x004fe40008000000 */
[C---:B------:R-:W-:Y:S01]  /*0b30*/  IMAD R12, R20.reuse, 0x4, R5 ;  /* 0x00000004140c7824 */ /* 0x040fe200078e0205 */
[----:B------:R-:W-:Y:S01]  /*0b40*/  BAR.SYNC.DEFER_BLOCKING 0x0 ;  /* 0x0000000000007b1d */ /* 0x000fe20000010000 */
[C---:B------:R-:W-:Y:S02]  /*0b50*/  IMAD R9, R20.reuse, 0x4, R9 ;  /* 0x0000000414097824 */ /* 0x040fe400078e0209 */
[----:B------:R-:W-:Y:S01]  /*0b60*/  IMAD R4, R20, 0x4, R3 ;  /* 0x0000000414047824 */ /* 0x000fe200078e0203 */
[----:B------:R-:W-:-:S04]  /*0b70*/  LOP3.LUT R39, R39, 0xfc, RZ, 0xc0, !PT ;  /* 0x000000fc27277812 */ /* 0x000fc800078ec0ff */
[----:B---3--:R-:W0:Y:S01]  /*0b80*/  LDC.64 R2, c[0x0][0x228] ;  /* 0x00008a00ff027b82 */ /* 0x008e220000000a00 */
[----:B------:R-:W-:-:S04]  /*0b90*/  PRMT R39, R39, 0x6540, R40 ;  /* 0x0000654027277816 */ /* 0x000fc80000000028 */
[----:B------:R-:W-:Y:S01]  /*0ba0*/  LEA.HI R38, R38, R39, RZ, 0xc ;  /* 0x0000002726267211 */ /* 0x000fe200078f60ff */
[----:B------:R-:W1:Y:S04]  /*0bb0*/  LDS.128 R12, [R12] ;  /* 0x000000000c0c7984 */ /* 0x000e680000000c00 */
[----:B------:R-:W2:Y:S04]  /*0bc0*/  LDS.128 R8, [R9+0x1000] ;  /* 0x0010000009087984 */ /* 0x000ea80000000c00 */
[----:B------:R-:W3:Y:S01]  /*0bd0*/  LDS.128 R4, [R4+0x2000] ;  /* 0x0020000004047984 */ /* 0x000ee20000000c00 */
[----:B------:R-:W-:Y:S01]  /*0be0*/  SHF.R.U32.HI R17, RZ, 0x6, R41 ;  /* 0x00000006ff117819 */ /* 0x000fe20000011629 */
[----:B------:R-:W-:-:S03]  /*0bf0*/  IMAD.SHL.U32 R16, R38, 0x200, RZ ;  /* 0x0000020026107824 */ /* 0x000fc600078e00ff */
[----:B------:R-:W-:Y:S02]  /*0c00*/  SGXT.U32 R17, R17, 0x2 ;  /* 0x000000021111781a */ /* 0x000fe40000000000 */
[----:B------:R-:W-:Y:S02]  /*0c10*/  LOP3.LUT R38, R38, 0xfffff000, RZ, 0xc0, !PT ;  /* 0xfffff00026267812 */ /* 0x000fe400078ec0ff */
[----:B------:R-:W-:Y:S02]  /*0c20*/  LOP3.LUT R16, R16, 0xffe00000, RZ, 0xc0, !PT ;  /* 0xffe0000010107812 */ /* 0x000fe400078ec0ff */
[----:B------:R-:W-:Y:S02]  /*0c30*/  LOP3.LUT R0, R0, R17, RZ, 0xfc, !PT ;  /* 0x0000001100007212 */ /* 0x000fe400078efcff */
[----:B------:R-:W-:Y:S02]  /*0c40*/  LOP3.LUT R18, R20, 0xc00, RZ, 0xfc, !PT ;  /* 0x00000c0014127812 */ /* 0x000fe400078efcff */
[----:B------:R-:W-:-:S02]  /*0c50*/  IADD3 R39, R16, R39, -R38 ;  /* 0x0000002710277210 */ /* 0x000fc40007ffe826 */
[C---:B------:R-:W-:Y:S02]  /*0c60*/  LOP3.LUT R16, R0.reuse, 0x4, RZ, 0xfc, !PT ;  /* 0x0000000400107812 */ /* 0x040fe400078efcff */
[C---:B------:R-:W-:Y:S02]  /*0c70*/  LOP3.LUT R17, R0.reuse, 0x8, RZ, 0xfc, !PT ;  /* 0x0000000800117812 */ /* 0x040fe400078efcff */
[----:B------:R-:W-:Y:S02]  /*0c80*/  SHF.R.U32.HI R18, RZ, 0x4, R18 ;  /* 0x00000004ff127819 */ /* 0x000fe40000011612 */
[C---:B------:R-:W-:Y:S02]  /*0c90*/  LOP3.LUT R22, R0.reuse, 0xc, RZ, 0xfc, !PT ;  /* 0x0000000c00167812 */ /* 0x040fe400078efcff */
[----:B------:R-:W-:Y:S02]  /*0ca0*/  ISETP.GE.AND P1, PT, R0, 0x200, PT ;  /* 0x000002000000780c */ /* 0x000fe40003f26270 */
[----:B------:R-:W-:-:S02]  /*0cb0*/  ISETP.GE.AND P2, PT, R16, 0x200, PT ;  /* 0x000002001000780c */ /* 0x000fc40003f46270 */
[C---:B------:R-:W-:Y:S01]  /*0cc0*/  ISETP.GE.AND P3, PT, R17.reuse, 0x200, PT ;  /* 0x000002001100780c */ /* 0x040fe20003f66270 */
[--C-:B------:R-:W-:Y:S01]  /*0cd0*/  IMAD R19, R0, 0x1000, R39.reuse ;  /* 0x0000100000137824 */ /* 0x100fe200078e0227 */
[----:B------:R-:W-:Y:S02]  /*0ce0*/  LOP3.LUT R18, R18, 0xf0, RZ, 0xc0, !PT ;  /* 0x000000f012127812 */ /* 0x000fe400078ec0ff */
[----:B------:R-:W-:Y:S01]  /*0cf0*/  ISETP.GE.AND P0, PT, R22, 0x200, PT ;  /* 0x000002001600780c */ /* 0x000fe20003f06270 */
[--C-:B------:R-:W-:Y:S02]  /*0d00*/  IMAD R21, R16, 0x1000, R39.reuse ;  /* 0x0000100010157824 */ /* 0x100fe400078e0227 */
[----:B------:R-:W-:Y:S02]  /*0d10*/  IMAD R23, R17, 0x1000, R39 ;  /* 0x0000100011177824 */ /* 0x000fe400078e0227 */
[----:B------:R-:W-:Y:S02]  /*0d20*/  VIADD R25, R18, UR4 ;  /* 0x0000000412197c36 */ /* 0x000fe40008000000 */
[----:B0-----:R-:W-:-:S04]  /*0d30*/  IMAD.WIDE R16, R19, 0x4, R2 ;  /* 0x0000000413107825 */ /* 0x001fc800078e0202 */
[--C-:B------:R-:W-:Y:S01]  /*0d40*/  IMAD.WIDE R18, R21, 0x4, R2.reuse ;  /* 0x0000000415127825 */ /* 0x100fe200078e0202 */
[----:B-1----:R0:W-:Y:S03]  /*0d50*/  @!P1 STG.E.128 desc[UR6][R16.64], R12 ;  /* 0x0000000c10009986 */ /* 0x0021e6000c101d06 */
[----:B------:R-:W-:Y:S01]  /*0d60*/  IMAD.WIDE R22, R23, 0x4, R2 ;  /* 0x0000000417167825 */ /* 0x000fe200078e0202 */
[----:B--2---:R0:W-:Y:S04]  /*0d70*/  @!P2 STG.E.128 desc[UR6][R18.64], R8 ;  /* 0x000000081200a986 */ /* 0x0041e8000c101d06 */
[----:B---3--:R0:W-:Y:S01]  /*0d80*/  @!P3 STG.E.128 desc[UR6][R22.64], R4 ;  /* 0x000000041600b986 */ /* 0x0081e2000c101d06 */
[----:B------:R-:W-:Y:S01]  /*0d90*/  IMAD R25, R20, 0x4, R25 ;  /* 0x0000000414197824 */ /* 0x000fe200078e0219 */
[----:B0-----:R-:W-:Y:S06]  /*0da0*/  @P0 EXIT ;  /* 0x000000000000094d */ /* 0x001fec0003800000 */
[----:B------:R-:W0:Y:S01]  /*0db0*/  LDS.128 R24, [R25+0x3000] ;  /* 0x0030000019187984 */ /* 0x000e220000000c00 */
[----:B------:R-:W-:-:S05]  /*0dc0*/  LOP3.LUT R0, R0, 0xc, RZ, 0xfc, !PT ;  /* 0x0000000c00007812 */ /* 0x000fca00078efcff */
[----:B------:R-:W-:-:S04]  /*0dd0*/  IMAD R39, R0, 0x1000, R39 ;  /* 0x0000100000277824 */ /* 0x000fc800078e0227 */
[----:B------:R-:W-:-:S05]  /*0de0*/  IMAD.WIDE R2, R39, 0x4, R2 ;  /* 0x0000000427027825 */ /* 0x000fca00078e0202 */
[----:B0-----:R-:W-:Y:S01]  /*0df0*/  STG.E.128 desc[UR6][R2.64], R24 ;  /* 0x0000001802007986 */ /* 0x001fe2000c101d06 */
[----:B------:R-:W-:Y:S05]  /*0e00*/  EXIT ;  /* 0x000000000000794d */ /* 0x000fea0003800000 */
.L_x_0:
[----:B------:R-:W-:-:S00]  /*0e10*/  BRA `(.L_x_0) ;  /* 0xfffffffc00fc7947 */ /* 0x000fc0000383ffff */
[----:B------:R-:W-:-:S00]  /*0e20*/  NOP ;  /* 0x0000000000007918 */ /* 0x000fc00000000000 */
        /* <DEDUP_REMOVED lines=13> */
.L_x_1:


//--------------------- .nv.shared.triton_poi_fused_add_mul_sigmoid_7 --------------------------
	.section	.nv.shared.triton_poi_fused_add_mul_sigmoid_7,"aw",@nobits
	.sectionflags	@""
	.align	16
	.zero		1024


//--------------------- .nv.constant0.triton_poi_fused_add_mul_sigmoid_7 --------------------------
	.section	.nv.constant0.triton_poi_fused_add_mul_sigmoid_7,"a",@progbits
	.sectionflags	@""
	.align	4
.nv.constant0.triton_poi_fused_add_mul_sigmoid_7:
	.zero		568
